//
// Generated by NVIDIA NVVM Compiler
//
// Compiler Build ID: CL-36424714
// Cuda compilation tools, release 13.0, V13.0.88
// Based on NVVM 20.0.0
//

.version 9.0
.target sm_100
.address_size 64

	// .globl	_Z5saxpyfPfS_S_

.visible .entry _Z5saxpyfPfS_S_(
	.param .f32 _Z5saxpyfPfS_S__param_0,
	.param .u64 .ptr .align 1 _Z5saxpyfPfS_S__param_1,
	.param .u64 .ptr .align 1 _Z5saxpyfPfS_S__param_2,
	.param .u64 .ptr .align 1 _Z5saxpyfPfS_S__param_3
)
{
	.reg .pred 	%p<2>;
	.reg .b32 	%r<5>;
	.reg .b32 	%f<5>;
	.reg .b64 	%rd<11>;

	ld.param.f32 	%f1, [_Z5saxpyfPfS_S__param_0];
	ld.param.u64 	%rd1, [_Z5saxpyfPfS_S__param_1];
	ld.param.u64 	%rd2, [_Z5saxpyfPfS_S__param_2];
	ld.param.u64 	%rd3, [_Z5saxpyfPfS_S__param_3];
	mov.u32 	%r2, %ctaid.x;
	mov.u32 	%r3, %ntid.x;
	mov.u32 	%r4, %tid.x;
	mad.lo.s32 	%r1, %r2, %r3, %r4;
	setp.gt.s32 	%p1, %r1, 1023;
	@%p1 bra 	$L__BB0_2;
	cvta.to.global.u64 	%rd4, %rd1;
	cvta.to.global.u64 	%rd5, %rd2;
	cvta.to.global.u64 	%rd6, %rd3;
	mul.wide.s32 	%rd7, %r1, 4;
	add.s64 	%rd8, %rd4, %rd7;
	ld.global.f32 	%f2, [%rd8];
	add.s64 	%rd9, %rd5, %rd7;
	ld.global.f32 	%f3, [%rd9];
	fma.rn.f32 	%f4, %f1, %f2, %f3;
	add.s64 	%rd10, %rd6, %rd7;
	st.global.f32 	[%rd10], %f4;
$L__BB0_2:
	ret;

}


// ===== COMPILED SASS (sm_100) =====

	.target	sm_100

	.elftype	@"ET_EXEC"


//--------------------- .note.nv.tkinfo           --------------------------
	.section	.note.nv.tkinfo,"",@"SHT_NOTE"
	.sectionflags	@"SHF_NOTE_NV_TKINFO"
	.tkinfo
        /*0018*/ 	.word	0x00000002
        /*0030*/ 	.string	""
        /*0030*/ 	.string	"ptxas"
        /*0030*/ 	.string	"Cuda compilation tools, release 13.0, V13.0.88"
        /*0030*/ 	.string	"Build cuda_13.0.r13.0/compiler.36424714_0"
        /*0030*/ 	.string	"-arch sm_100 -m 64 "



//--------------------- .note.nv.cuinfo           --------------------------
	.section	.note.nv.cuinfo,"",@"SHT_NOTE"
	.sectionflags	@"SHF_NOTE_NV_CUINFO"
        /*0018*/ 	.short	0x0002
        /*001a*/ 	.short	0x0064
        /*001c*/ 	.short	0x0082
	.zero		2


//--------------------- .nv.info                  --------------------------
	.section	.nv.info,"",@"SHT_CUDA_INFO"
	.align	4


	//----- nvinfo : EIATTR_REGCOUNT
	.align		4
        /*0000*/ 	.byte	0x04, 0x2f
        /*0002*/ 	.short	(.L_1 - .L_0)
	.align		4
.L_0:
        /*0004*/ 	.word	index@(_Z5saxpyfPfS_S_)
        /*0008*/ 	.word	0x0000000c


	//----- nvinfo : EIATTR_FRAME_SIZE
	.align		4
.L_1:
        /*000c*/ 	.byte	0x04, 0x11
        /*000e*/ 	.short	(.L_3 - .L_2)
	.align		4
.L_2:
        /*0010*/ 	.word	index@(_Z5saxpyfPfS_S_)
        /*0014*/ 	.word	0x00000000


	//----- nvinfo : EIATTR_MIN_STACK_SIZE
	.align		4
.L_3:
        /*0018*/ 	.byte	0x04, 0x12
        /*001a*/ 	.short	(.L_5 - .L_4)
	.align		4
.L_4:
        /*001c*/ 	.word	index@(_Z5saxpyfPfS_S_)
        /*0020*/ 	.word	0x00000000
.L_5:


//--------------------- .nv.compat                --------------------------
	.section	.nv.compat,"",@"SHT_CUDA_COMPAT_INFO"
	.align	4
        /*0000*/ 	.byte	0x02, 0x09, 0x00, 0x00, 0x02, 0x02, 0x01, 0x00, 0x02, 0x05, 0x05, 0x00, 0x03, 0x07, 0x01, 0x01
        /*0010*/ 	.byte	0x02, 0x03, 0x00, 0x00, 0x02, 0x06, 0x01, 0x00, 0x04, 0x0b, 0x08, 0x00, 0x09, 0x00, 0x00, 0x00
        /*0020*/ 	.byte	0x00, 0x00, 0x00, 0x00


//--------------------- .nv.info._Z5saxpyfPfS_S_  --------------------------
	.section	.nv.info._Z5saxpyfPfS_S_,"",@"SHT_CUDA_INFO"
	.sectionflags	@""
	.align	4


	//----- nvinfo : EIATTR_CUDA_API_VERSION
	.align		4
        /*0000*/ 	.byte	0x04, 0x37
        /*0002*/ 	.short	(.L_7 - .L_6)
.L_6:
        /*0004*/ 	.word	0x00000082


	//----- nvinfo : EIATTR_KPARAM_INFO
	.align		4
.L_7:
        /*0008*/ 	.byte	0x04, 0x17
        /*000a*/ 	.short	(.L_9 - .L_8)
.L_8:
        /*000c*/ 	.word	0x00000000
        /*0010*/ 	.short	0x0003
        /*0012*/ 	.short	0x0018
        /*0014*/ 	.byte	0x00, 0xf5, 0x21, 0x00


	//----- nvinfo : EIATTR_KPARAM_INFO
	.align		4
.L_9:
        /*0018*/ 	.byte	0x04, 0x17
        /*001a*/ 	.short	(.L_11 - .L_10)
.L_10:
        /*001c*/ 	.word	0x00000000
        /*0020*/ 	.short	0x0002
        /*0022*/ 	.short	0x0010
        /*0024*/ 	.byte	0x00, 0xf5, 0x21, 0x00


	//----- nvinfo : EIATTR_KPARAM_INFO
	.align		4
.L_11:
        /*0028*/ 	.byte	0x04, 0x17
        /*002a*/ 	.short	(.L_13 - .L_12)
.L_12:
        /*002c*/ 	.word	0x00000000
        /*0030*/ 	.short	0x0001
        /*0032*/ 	.short	0x0008
        /*0034*/ 	.byte	0x00, 0xf5, 0x21, 0x00


	//----- nvinfo : EIATTR_KPARAM_INFO
	.align		4
.L_13:
        /*0038*/ 	.byte	0x04, 0x17
        /*003a*/ 	.short	(.L_15 - .L_14)
.L_14:
        /*003c*/ 	.word	0x00000000
        /*0040*/ 	.short	0x0000
        /*0042*/ 	.short	0x0000
        /*0044*/ 	.byte	0x00, 0xf0, 0x11, 0x00


	//----- nvinfo : EIATTR_SPARSE_MMA_MASK
	.align		4
.L_15:
        /*0048*/ 	.byte	0x03, 0x50
        /*004a*/ 	.short	0x0000


	//----- nvinfo : EIATTR_MAXREG_COUNT
	.align		4
        /*004c*/ 	.byte	0x03, 0x1b
        /*004e*/ 	.short	0x00ff


	//----- nvinfo : EIATTR_MERCURY_ISA_VERSION
	.align		4
        /*0050*/ 	.byte	0x03, 0x5f
        /*0052*/ 	.short	0x0101


	//----- nvinfo : EIATTR_VRC_CTA_INIT_COUNT
	.align		4
        /*0054*/ 	.byte	0x02, 0x4a
	.zero		1
	.zero		1


	//----- nvinfo : EIATTR_EXIT_INSTR_OFFSETS
	.align		4
        /*0058*/ 	.byte	0x04, 0x1c
        /*005a*/ 	.short	(.L_17 - .L_16)


	//   ....[0]....
.L_16:
        /*005c*/ 	.word	0x00000060


	//   ....[1]....
        /*0060*/ 	.word	0x00000130


	//----- nvinfo : EIATTR_CBANK_PARAM_SIZE
	.align		4
.L_17:
        /*0064*/ 	.byte	0x03, 0x19
        /*0066*/ 	.short	0x0020


	//----- nvinfo : EIATTR_PARAM_CBANK
	.align		4
        /*0068*/ 	.byte	0x04, 0x0a
        /*006a*/ 	.short	(.L_19 - .L_18)
	.align		4
.L_18:
        /*006c*/ 	.word	index@(.nv.constant0._Z5saxpyfPfS_S_)
        /*0070*/ 	.short	0x0380
        /*0072*/ 	.short	0x0020


	//----- nvinfo : EIATTR_SW_WAR
	.align		4
.L_19:
        /*0074*/ 	.byte	0x04, 0x36
        /*0076*/ 	.short	(.L_21 - .L_20)
.L_20:
        /*0078*/ 	.word	0x00000008
.L_21:


//--------------------- .nv.callgraph             --------------------------
	.section	.nv.callgraph,"",@"SHT_CUDA_CALLGRAPH"
	.align	4
	.sectionentsize	8
	.align		4
        /*0000*/ 	.word	0x00000000
	.align		4
        /*0004*/ 	.word	0xffffffff
	.align		4
        /*0008*/ 	.word	0x00000000
	.align		4
        /*000c*/ 	.word	0xfffffffe
	.align		4
        /*0010*/ 	.word	0x00000000
	.align		4
        /*0014*/ 	.word	0xfffffffd
	.align		4
        /*0018*/ 	.word	0x00000000
	.align		4
        /*001c*/ 	.word	0xfffffffc


//--------------------- .text._Z5saxpyfPfS_S_     --------------------------
	.section	.text._Z5saxpyfPfS_S_,"ax",@progbits
	.align	128
        .global         _Z5saxpyfPfS_S_
        .type           _Z5saxpyfPfS_S_,@function
        .size           _Z5saxpyfPfS_S_,(.L_x_1 - _Z5saxpyfPfS_S_)
        .other          _Z5saxpyfPfS_S_,@"STO_CUDA_ENTRY STV_DEFAULT"
_Z5saxpyfPfS_S_:
.text._Z5saxpyfPfS_S_:
[----:B------:R-:W-:Y:S01]  /*0000*/  LDC R1, c[0x0][0x37c] ;  /* 0x0000df00ff017b82 */ /* 0x000fe20000000800 */
[----:B------:R-:W0:Y:S07]  /*0010*/  S2R R0, SR_TID.X ;  /* 0x0000000000007919 */ /* 0x000e2e0000002100 */
[----:B------:R-:W0:Y:S08]  /*0020*/  S2UR UR4, SR_CTAID.X ;  /* 0x00000000000479c3 */ /* 0x000e300000002500 */
[----:B------:R-:W0:Y:S02]  /*0030*/  LDC R9, c[0x0][0x360] ;  /* 0x0000d800ff097b82 */ /* 0x000e240000000800 */
[----:B0-----:R-:W-:-:S05]  /*0040*/  IMAD R9, R9, UR4, R0 ;  /* 0x0000000409097c24 */ /* 0x001fca000f8e0200 */
[----:B------:R-:W-:-:S13]  /*0050*/  ISETP.GT.AND P0, PT, R9, 0x3ff, PT ;  /* 0x000003ff0900780c */ /* 0x000fda0003f04270 */
[----:B------:R-:W-:Y:S05]  /*0060*/  @P0 EXIT ;  /* 0x000000000000094d */ /* 0x000fea0003800000 */
[----:B------:R-:W0:Y:S01]  /*0070*/  LDC.64 R2, c[0x0][0x388] ;  /* 0x0000e200ff027b82 */ /* 0x000e220000000a00 */
[----:B------:R-:W1:Y:S01]  /*0080*/  LDCU.64 UR4, c[0x0][0x358] ;  /* 0x00006b00ff0477ac */ /* 0x000e620008000a00 */
[----:B------:R-:W2:Y:S06]  /*0090*/  LDCU UR6, c[0x0][0x380] ;  /* 0x00007000ff0677ac */ /* 0x000eac0008000800 */
[----:B------:R-:W3:Y:S08]  /*00a0*/  LDC.64 R4, c[0x0][0x390] ;  /* 0x0000e400ff047b82 */ /* 0x000ef00000000a00 */
[----:B------:R-:W4:Y:S01]  /*00b0*/  LDC.64 R6, c[0x0][0x398] ;  /* 0x0000e600ff067b82 */ /* 0x000f220000000a00 */
[----:B0-----:R-:W-:-:S06]  /*00c0*/  IMAD.WIDE R2, R9, 0x4, R2 ;  /* 0x0000000409027825 */ /* 0x001fcc00078e0202 */
[----:B-1----:R-:W2:Y:S01]  /*00d0*/  LDG.E R2, desc[UR4][R2.64] ;  /* 0x0000000402027981 */ /* 0x002ea2000c1e1900 */
[----:B---3--:R-:W-:-:S06]  /*00e0*/  IMAD.WIDE R4, R9, 0x4, R4 ;  /* 0x0000000409047825 */ /* 0x008fcc00078e0204 */
[----:B------:R-:W2:Y:S01]  /*00f0*/  LDG.E R5, desc[UR4][R4.64] ;  /* 0x0000000404057981 */ /* 0x000ea2000c1e1900 */
[----:B----4-:R-:W-:-:S04]  /*0100*/  IMAD.WIDE R6, R9, 0x4, R6 ;  /* 0x0000000409067825 */ /* 0x010fc800078e0206 */
[----:B--2---:R-:W-:-:S05]  /*0110*/  FFMA R9, R2, UR6, R5 ;  /* 0x0000000602097c23 */ /* 0x004fca0008000005 */
[----:B------:R-:W-:Y:S01]  /*0120*/  STG.E desc[UR4][R6.64], R9 ;  /* 0x0000000906007986 */ /* 0x000fe2000c101904 */
[----:B------:R-:W-:Y:S05]  /*0130*/  EXIT ;  /* 0x000000000000794d */ /* 0x000fea0003800000 */
.L_x_0:
[----:B------:R-:W-:-:S00]  /*0140*/  BRA `(.L_x_0) ;  /* 0xfffffffc00fc7947 */ /* 0x000fc0000383ffff */
[----:B------:R-:W-:-:S00]  /*0150*/  NOP ;  /* 0x0000000000007918 */ /* 0x000fc00000000000 */
        /* <DEDUP_REMOVED lines=10> */
.L_x_1:


//--------------------- .nv.shared.reserved.0     --------------------------
	.section	.nv.shared.reserved.0,"aw",@nobits
	.weak		__nv_reservedSMEM_offset_0_alias
	.size		__nv_reservedSMEM_offset_0_alias, 0, 64
	.other		__nv_reservedSMEM_offset_0_alias,@"STO_CUDA_RESERVED_SHARED STV_DEFAULT"
__nv_reservedSMEM_offset_0_alias:
	.zero		0
	.zero		64


//--------------------- .nv.constant0._Z5saxpyfPfS_S_ --------------------------
	.section	.nv.constant0._Z5saxpyfPfS_S_,"a",@progbits
	.sectionflags	@""
	.align	4
.nv.constant0._Z5saxpyfPfS_S_:
	.zero		928


//--------------------- SYMBOLS --------------------------

	.type		.nv.reservedSmem.offset0,@object
	.size		.nv.reservedSmem.offset0,0x4
